//
// Generated by NVIDIA NVVM Compiler
//
// Compiler Build ID: CL-36424714
// Cuda compilation tools, release 13.0, V13.0.88
// Based on NVVM 20.0.0
//

.version 9.0
.target sm_100
.address_size 64

	// .globl	_Z8calcAreaPiPfS0_
// _ZZ8calcAreaPiPfS0_E14partPiByThread has been demoted

.visible .entry _Z8calcAreaPiPfS0_(
	.param .u64 .ptr .align 1 _Z8calcAreaPiPfS0__param_0,
	.param .u64 .ptr .align 1 _Z8calcAreaPiPfS0__param_1,
	.param .u64 .ptr .align 1 _Z8calcAreaPiPfS0__param_2
)
{
	.reg .pred 	%p<10>;
	.reg .b32 	%r<23>;
	.reg .b32 	%f<60>;
	.reg .b64 	%rd<9>;
	// demoted variable
	.shared .align 4 .b8 _ZZ8calcAreaPiPfS0_E14partPiByThread[1024];
	ld.param.u64 	%rd2, [_Z8calcAreaPiPfS0__param_0];
	ld.param.u64 	%rd3, [_Z8calcAreaPiPfS0__param_1];
	ld.param.u64 	%rd1, [_Z8calcAreaPiPfS0__param_2];
	cvta.to.global.u64 	%rd4, %rd2;
	cvta.to.global.u64 	%rd5, %rd3;
	mov.u32 	%r22, %ntid.x;
	ld.global.f32 	%f1, [%rd5];
	ld.global.u32 	%r2, [%rd4];
	mov.u32 	%r3, %ctaid.x;
	cvt.rn.f32.u32 	%f16, %r3;
	add.f32 	%f17, %f16, %f16;
	fma.rn.f32 	%f18, %f17, 0f3D000000, 0fBF800000;
	mov.u32 	%r4, %tid.x;
	cvt.rn.f32.u32 	%f19, %r4;
	mul.f32 	%f20, %f19, 0f3D800000;
	fma.rn.f32 	%f21, %f20, 0f3B800000, %f18;
	fma.rn.f32 	%f56, %f1, 0fBF000000, %f21;
	setp.lt.s32 	%p1, %r2, 1;
	mov.f32 	%f59, 0f00000000;
	@%p1 bra 	$L__BB0_7;
	and.b32  	%r5, %r2, 3;
	setp.lt.u32 	%p2, %r2, 4;
	mov.f32 	%f59, 0f00000000;
	@%p2 bra 	$L__BB0_4;
	and.b32  	%r15, %r2, 2147483644;
	neg.s32 	%r20, %r15;
	mov.f32 	%f59, 0f00000000;
$L__BB0_3:
	add.f32 	%f25, %f1, %f56;
	mul.f32 	%f26, %f25, %f25;
	mov.f32 	%f27, 0f3F800000;
	sub.f32 	%f28, %f27, %f26;
	sqrt.rn.f32 	%f29, %f28;
	fma.rn.f32 	%f30, %f1, %f29, %f59;
	add.f32 	%f31, %f1, %f25;
	mul.f32 	%f32, %f31, %f31;
	sub.f32 	%f33, %f27, %f32;
	sqrt.rn.f32 	%f34, %f33;
	fma.rn.f32 	%f35, %f1, %f34, %f30;
	add.f32 	%f36, %f1, %f31;
	mul.f32 	%f37, %f36, %f36;
	sub.f32 	%f38, %f27, %f37;
	sqrt.rn.f32 	%f39, %f38;
	fma.rn.f32 	%f40, %f1, %f39, %f35;
	add.f32 	%f56, %f1, %f36;
	mul.f32 	%f41, %f56, %f56;
	sub.f32 	%f42, %f27, %f41;
	sqrt.rn.f32 	%f43, %f42;
	fma.rn.f32 	%f59, %f1, %f43, %f40;
	add.s32 	%r20, %r20, 4;
	setp.ne.s32 	%p3, %r20, 0;
	@%p3 bra 	$L__BB0_3;
$L__BB0_4:
	setp.eq.s32 	%p4, %r5, 0;
	@%p4 bra 	$L__BB0_7;
	neg.s32 	%r21, %r5;
$L__BB0_6:
	.pragma "nounroll";
	add.f32 	%f56, %f1, %f56;
	mul.f32 	%f44, %f56, %f56;
	mov.f32 	%f45, 0f3F800000;
	sub.f32 	%f46, %f45, %f44;
	sqrt.rn.f32 	%f47, %f46;
	fma.rn.f32 	%f59, %f1, %f47, %f59;
	add.s32 	%r21, %r21, 1;
	setp.ne.s32 	%p5, %r21, 0;
	@%p5 bra 	$L__BB0_6;
$L__BB0_7:
	shl.b32 	%r16, %r4, 2;
	mov.u32 	%r17, _ZZ8calcAreaPiPfS0_E14partPiByThread;
	add.s32 	%r12, %r17, %r16;
	st.shared.f32 	[%r12], %f59;
	setp.lt.u32 	%p6, %r22, 2;
	@%p6 bra 	$L__BB0_11;
$L__BB0_8:
	shr.u32 	%r14, %r22, 1;
	bar.sync 	0;
	setp.ge.u32 	%p7, %r4, %r14;
	@%p7 bra 	$L__BB0_10;
	shl.b32 	%r18, %r14, 2;
	add.s32 	%r19, %r12, %r18;
	ld.shared.f32 	%f48, [%r19];
	ld.shared.f32 	%f49, [%r12];
	add.f32 	%f50, %f48, %f49;
	st.shared.f32 	[%r12], %f50;
$L__BB0_10:
	setp.gt.u32 	%p8, %r22, 3;
	mov.u32 	%r22, %r14;
	@%p8 bra 	$L__BB0_8;
$L__BB0_11:
	setp.ne.s32 	%p9, %r4, 0;
	@%p9 bra 	$L__BB0_13;
	ld.shared.f32 	%f51, [_ZZ8calcAreaPiPfS0_E14partPiByThread];
	cvta.to.global.u64 	%rd6, %rd1;
	mul.wide.u32 	%rd7, %r3, 4;
	add.s64 	%rd8, %rd6, %rd7;
	st.global.f32 	[%rd8], %f51;
$L__BB0_13:
	ret;

}


// ===== COMPILED SASS (sm_100) =====

	.target	sm_100

	.elftype	@"ET_EXEC"


//--------------------- .note.nv.tkinfo           --------------------------
	.section	.note.nv.tkinfo,"",@"SHT_NOTE"
	.sectionflags	@"SHF_NOTE_NV_TKINFO"
	.tkinfo
        /*0018*/ 	.word	0x00000002
        /*0030*/ 	.string	""
        /*0030*/ 	.string	"ptxas"
        /*0030*/ 	.string	"Cuda compilation tools, release 13.0, V13.0.88"
        /*0030*/ 	.string	"Build cuda_13.0.r13.0/compiler.36424714_0"
        /*0030*/ 	.string	"-arch sm_100 -m 64 "



//--------------------- .note.nv.cuinfo           --------------------------
	.section	.note.nv.cuinfo,"",@"SHT_NOTE"
	.sectionflags	@"SHF_NOTE_NV_CUINFO"
        /*0018*/ 	.short	0x0002
        /*001a*/ 	.short	0x0064
        /*001c*/ 	.short	0x0082
	.zero		2


//--------------------- .nv.info                  --------------------------
	.section	.nv.info,"",@"SHT_CUDA_INFO"
	.align	4


	//----- nvinfo : EIATTR_REGCOUNT
	.align		4
        /*0000*/ 	.byte	0x04, 0x2f
        /*0002*/ 	.short	(.L_1 - .L_0)
	.align		4
.L_0:
        /*0004*/ 	.word	index@(_Z8calcAreaPiPfS0_)
        /*0008*/ 	.word	0x00000013


	//----- nvinfo : EIATTR_FRAME_SIZE
	.align		4
.L_1:
        /*000c*/ 	.byte	0x04, 0x11
        /*000e*/ 	.short	(.L_3 - .L_2)
	.align		4
.L_2:
        /*0010*/ 	.word	index@($__internal_0_$__cuda_sm20_sqrt_rn_f32_slowpath)
        /*0014*/ 	.word	0x00000000


	//----- nvinfo : EIATTR_FRAME_SIZE
	.align		4
.L_3:
        /*0018*/ 	.byte	0x04, 0x11
        /*001a*/ 	.short	(.L_5 - .L_4)
	.align		4
.L_4:
        /*001c*/ 	.word	index@(_Z8calcAreaPiPfS0_)
        /*0020*/ 	.word	0x00000000


	//----- nvinfo : EIATTR_MIN_STACK_SIZE
	.align		4
.L_5:
        /*0024*/ 	.byte	0x04, 0x12
        /*0026*/ 	.short	(.L_7 - .L_6)
	.align		4
.L_6:
        /*0028*/ 	.word	index@(_Z8calcAreaPiPfS0_)
        /*002c*/ 	.word	0x00000000
.L_7:


//--------------------- .nv.compat                --------------------------
	.section	.nv.compat,"",@"SHT_CUDA_COMPAT_INFO"
	.align	4
        /*0000*/ 	.byte	0x02, 0x09, 0x00, 0x00, 0x02, 0x02, 0x01, 0x00, 0x02, 0x05, 0x05, 0x00, 0x03, 0x07, 0x01, 0x01
        /*0010*/ 	.byte	0x02, 0x03, 0x00, 0x00, 0x02, 0x06, 0x01, 0x00, 0x04, 0x0b, 0x08, 0x00, 0x01, 0x00, 0x00, 0x00
        /*0020*/ 	.byte	0x00, 0x00, 0x00, 0x00


//--------------------- .nv.info._Z8calcAreaPiPfS0_ --------------------------
	.section	.nv.info._Z8calcAreaPiPfS0_,"",@"SHT_CUDA_INFO"
	.sectionflags	@""
	.align	4


	//----- nvinfo : EIATTR_CUDA_API_VERSION
	.align		4
        /*0000*/ 	.byte	0x04, 0x37
        /*0002*/ 	.short	(.L_9 - .L_8)
.L_8:
        /*0004*/ 	.word	0x00000082


	//----- nvinfo : EIATTR_KPARAM_INFO
	.align		4
.L_9:
        /*0008*/ 	.byte	0x04, 0x17
        /*000a*/ 	.short	(.L_11 - .L_10)
.L_10:
        /*000c*/ 	.word	0x00000000
        /*0010*/ 	.short	0x0002
        /*0012*/ 	.short	0x0010
        /*0014*/ 	.byte	0x00, 0xf5, 0x21, 0x00


	//----- nvinfo : EIATTR_KPARAM_INFO
	.align		4
.L_11:
        /*0018*/ 	.byte	0x04, 0x17
        /*001a*/ 	.short	(.L_13 - .L_12)
.L_12:
        /*001c*/ 	.word	0x00000000
        /*0020*/ 	.short	0x0001
        /*0022*/ 	.short	0x0008
        /*0024*/ 	.byte	0x00, 0xf5, 0x21, 0x00


	//----- nvinfo : EIATTR_KPARAM_INFO
	.align		4
.L_13:
        /*0028*/ 	.byte	0x04, 0x17
        /*002a*/ 	.short	(.L_15 - .L_14)
.L_14:
        /*002c*/ 	.word	0x00000000
        /*0030*/ 	.short	0x0000
        /*0032*/ 	.short	0x0000
        /*0034*/ 	.byte	0x00, 0xf5, 0x21, 0x00


	//----- nvinfo : EIATTR_SPARSE_MMA_MASK
	.align		4
.L_15:
        /*0038*/ 	.byte	0x03, 0x50
        /*003a*/ 	.short	0x0000


	//----- nvinfo : EIATTR_MAXREG_COUNT
	.align		4
        /*003c*/ 	.byte	0x03, 0x1b
        /*003e*/ 	.short	0x00ff


	//----- nvinfo : EIATTR_NUM_BARRIERS
	.align		4
        /*0040*/ 	.byte	0x02, 0x4c
        /*0042*/ 	.byte	0x01
	.zero		1


	//----- nvinfo : EIATTR_MERCURY_ISA_VERSION
	.align		4
        /*0044*/ 	.byte	0x03, 0x5f
        /*0046*/ 	.short	0x0101


	//----- nvinfo : EIATTR_VRC_CTA_INIT_COUNT
	.align		4
        /*0048*/ 	.byte	0x02, 0x4a
	.zero		1
	.zero		1


	//----- nvinfo : EIATTR_EXIT_INSTR_OFFSETS
	.align		4
        /*004c*/ 	.byte	0x04, 0x1c
        /*004e*/ 	.short	(.L_17 - .L_16)


	//   ....[0]....
.L_16:
        /*0050*/ 	.word	0x000008e0


	//   ....[1]....
        /*0054*/ 	.word	0x00000960


	//----- nvinfo : EIATTR_CRS_STACK_SIZE
	.align		4
.L_17:
        /*0058*/ 	.byte	0x04, 0x1e
        /*005a*/ 	.short	(.L_19 - .L_18)
.L_18:
        /*005c*/ 	.word	0x00000000


	//----- nvinfo : EIATTR_CBANK_PARAM_SIZE
	.align		4
.L_19:
        /*0060*/ 	.byte	0x03, 0x19
        /*0062*/ 	.short	0x0018


	//----- nvinfo : EIATTR_PARAM_CBANK
	.align		4
        /*0064*/ 	.byte	0x04, 0x0a
        /*0066*/ 	.short	(.L_21 - .L_20)
	.align		4
.L_20:
        /*0068*/ 	.word	index@(.nv.constant0._Z8calcAreaPiPfS0_)
        /*006c*/ 	.short	0x0380
        /*006e*/ 	.short	0x0018


	//----- nvinfo : EIATTR_SW_WAR
	.align		4
.L_21:
        /*0070*/ 	.byte	0x04, 0x36
        /*0072*/ 	.short	(.L_23 - .L_22)
.L_22:
        /*0074*/ 	.word	0x00000008
.L_23:


//--------------------- .nv.callgraph             --------------------------
	.section	.nv.callgraph,"",@"SHT_CUDA_CALLGRAPH"
	.align	4
	.sectionentsize	8
	.align		4
        /*0000*/ 	.word	0x00000000
	.align		4
        /*0004*/ 	.word	0xffffffff
	.align		4
        /*0008*/ 	.word	0x00000000
	.align		4
        /*000c*/ 	.word	0xfffffffe
	.align		4
        /*0010*/ 	.word	0x00000000
	.align		4
        /*0014*/ 	.word	0xfffffffd
	.align		4
        /*0018*/ 	.word	0x00000000
	.align		4
        /*001c*/ 	.word	0xfffffffc


//--------------------- .text._Z8calcAreaPiPfS0_  --------------------------
	.section	.text._Z8calcAreaPiPfS0_,"ax",@progbits
	.align	128
        .global         _Z8calcAreaPiPfS0_
        .type           _Z8calcAreaPiPfS0_,@function
        .size           _Z8calcAreaPiPfS0_,(.L_x_23 - _Z8calcAreaPiPfS0_)
        .other          _Z8calcAreaPiPfS0_,@"STO_CUDA_ENTRY STV_DEFAULT"
_Z8calcAreaPiPfS0_:
.text._Z8calcAreaPiPfS0_:
[----:B------:R-:W-:Y:S08]  /*0000*/  LDC R1, c[0x0][0x37c] ;  /* 0x0000df00ff017b82 */ /* 0x000ff00000000800 */
[----:B------:R-:W0:Y:S01]  /*0010*/  LDC.64 R4, c[0x0][0x380] ;  /* 0x0000e000ff047b82 */ /* 0x000e220000000a00 */
[----:B------:R-:W0:Y:S02]  /*0020*/  LDCU.64 UR6, c[0x0][0x358] ;  /* 0x00006b00ff0677ac */ /* 0x000e240008000a00 */
[----:B0-----:R0:W2:Y:S01]  /*0030*/  LDG.E R0, desc[UR6][R4.64] ;  /* 0x0000000604007981 */ /* 0x0010a2000c1e1900 */
[----:B------:R-:W0:Y:S01]  /*0040*/  LDCU UR4, c[0x0][0x360] ;  /* 0x00006c00ff0477ac */ /* 0x000e220008000800 */
[----:B------:R-:W-:Y:S01]  /*0050*/  HFMA2 R9, -RZ, RZ, 1.25, 0 ;  /* 0x3d000000ff097431 */ /* 0x000fe200000001ff */
[----:B------:R-:W-:Y:S01]  /*0060*/  MOV R8, RZ ;  /* 0x000000ff00087202 */ /* 0x000fe20000000f00 */
[----:B------:R-:W1:Y:S01]  /*0070*/  S2R R2, SR_CTAID.X ;  /* 0x0000000000027919 */ /* 0x000e620000002500 */
[----:B------:R-:W3:Y:S01]  /*0080*/  S2R R3, SR_TID.X ;  /* 0x0000000000037919 */ /* 0x000ee20000002100 */
[----:B0-----:R-:W-:-:S02]  /*0090*/  MOV R4, UR4 ;  /* 0x0000000400047c02 */ /* 0x001fc40008000f00 */
[----:B-1----:R-:W-:Y:S02]  /*00a0*/  I2FP.F32.U32 R6, R2 ;  /* 0x0000000200067245 */ /* 0x002fe40000201000 */
[----:B---3--:R-:W-:-:S03]  /*00b0*/  I2FP.F32.U32 R7, R3 ;  /* 0x0000000300077245 */ /* 0x008fc60000201000 */
[----:B------:R-:W-:-:S04]  /*00c0*/  FADD R6, R6, R6 ;  /* 0x0000000606067221 */ /* 0x000fc80000000000 */
[----:B------:R-:W-:Y:S01]  /*00d0*/  FFMA R6, R6, R9, -1 ;  /* 0xbf80000006067423 */ /* 0x000fe20000000009 */
[----:B------:R-:W-:-:S04]  /*00e0*/  FMUL R7, R7, 0.0625 ;  /* 0x3d80000007077820 */ /* 0x000fc80000400000 */
[----:B------:R-:W-:Y:S01]  /*00f0*/  FFMA R10, R7, 0.00390625, R6 ;  /* 0x3b800000070a7823 */ /* 0x000fe20000000006 */
[----:B--2---:R-:W-:-:S13]  /*0100*/  ISETP.GE.AND P0, PT, R0, 0x1, PT ;  /* 0x000000010000780c */ /* 0x004fda0003f06270 */
[----:B------:R-:W-:Y:S05]  /*0110*/  @!P0 BRA `(.L_x_0) ;  /* 0x0000000400a48947 */ /* 0x000fea0003800000 */
[----:B------:R-:W0:Y:S02]  /*0120*/  LDC.64 R12, c[0x0][0x388] ;  /* 0x0000e200ff0c7b82 */ /* 0x000e240000000a00 */
[----:B0-----:R-:W2:Y:S01]  /*0130*/  LDG.E R5, desc[UR6][R12.64] ;  /* 0x000000060c057981 */ /* 0x001ea2000c1e1900 */
[C---:B------:R-:W-:Y:S02]  /*0140*/  ISETP.GE.U32.AND P0, PT, R0.reuse, 0x4, PT ;  /* 0x000000040000780c */ /* 0x040fe40003f06070 */
[----:B------:R-:W-:Y:S02]  /*0150*/  LOP3.LUT R6, R0, 0x3, RZ, 0xc0, !PT ;  /* 0x0000000300067812 */ /* 0x000fe400078ec0ff */
[----:B------:R-:W-:Y:S01]  /*0160*/  MOV R8, RZ ;  /* 0x000000ff00087202 */ /* 0x000fe20000000f00 */
[----:B--2---:R-:W-:-:S08]  /*0170*/  FFMA R10, R5, -0.5, R10 ;  /* 0xbf000000050a7823 */ /* 0x004fd0000000000a */
[----:B------:R-:W-:Y:S05]  /*0180*/  @!P0 BRA `(.L_x_1) ;  /* 0x00000004002c8947 */ /* 0x000fea0003800000 */
[----:B------:R-:W-:Y:S01]  /*0190*/  LOP3.LUT R0, R0, 0x7ffffffc, RZ, 0xc0, !PT ;  /* 0x7ffffffc00007812 */ /* 0x000fe200078ec0ff */
[----:B------:R-:W-:-:S03]  /*01a0*/  HFMA2 R8, -RZ, RZ, 0, 0 ;  /* 0x00000000ff087431 */ /* 0x000fc600000001ff */
[----:B------:R-:W-:-:S07]  /*01b0*/  IADD3 R7, PT, PT, -R0, RZ, RZ ;  /* 0x000000ff00077210 */ /* 0x000fce0007ffe1ff */
.L_x_14:
[----:B------:R-:W-:Y:S01]  /*01c0*/  FADD R16, R5, R10 ;  /* 0x0000000a05107221 */ /* 0x000fe20000000000 */
[----:B------:R-:W-:Y:S01]  /*01d0*/  IADD3 R7, PT, PT, R7, 0x4, RZ ;  /* 0x0000000407077810 */ /* 0x000fe20007ffe0ff */
[----:B------:R-:W-:Y:S02]  /*01e0*/  BSSY.RECONVERGENT B0, `(.L_x_2) ;  /* 0x000000f000007945 */ /* 0x000fe40003800200 */
[----:B------:R-:W-:Y:S01]  /*01f0*/  FFMA R9, -R16, R16, 1 ;  /* 0x3f80000010097423 */ /* 0x000fe20000000110 */
[----:B------:R-:W-:-:S03]  /*0200*/  ISETP.NE.AND P0, PT, R7, RZ, PT ;  /* 0x000000ff0700720c */ /* 0x000fc60003f05270 */
[----:B------:R0:W1:Y:S01]  /*0210*/  MUFU.RSQ R10, R9 ;  /* 0x00000009000a7308 */ /* 0x0000620000001400 */
[----:B------:R-:W-:-:S04]  /*0220*/  IADD3 R0, PT, PT, R9, -0xd000000, RZ ;  /* 0xf300000009007810 */ /* 0x000fc80007ffe0ff */
[----:B------:R-:W-:-:S13]  /*0230*/  ISETP.GT.U32.AND P1, PT, R0, 0x727fffff, PT ;  /* 0x727fffff0000780c */ /* 0x000fda0003f24070 */
[----:B01----:R-:W-:Y:S05]  /*0240*/  @!P1 BRA `(.L_x_3) ;  /* 0x0000000000109947 */ /* 0x003fea0003800000 */
[----:B------:R-:W-:Y:S01]  /*0250*/  IMAD.MOV.U32 R0, RZ, RZ, R9 ;  /* 0x000000ffff007224 */ /* 0x000fe200078e0009 */
[----:B------:R-:W-:-:S07]  /*0260*/  MOV R15, 0x280 ;  /* 0x00000280000f7802 */ /* 0x000fce0000000f00 */
[----:B------:R-:W-:Y:S05]  /*0270*/  CALL.REL.NOINC `($__internal_0_$__cuda_sm20_sqrt_rn_f32_slowpath) ;  /* 0x0000000400bc7944 */ /* 0x000fea0003c00000 */
[----:B------:R-:W-:Y:S05]  /*0280*/  BRA `(.L_x_4) ;  /* 0x0000000000107947 */ /* 0x000fea0003800000 */
.L_x_3:
[----:B------:R-:W-:Y:S01]  /*0290*/  FMUL.FTZ R0, R9, R10 ;  /* 0x0000000a09007220 */ /* 0x000fe20000410000 */
[----:B------:R-:W-:-:S03]  /*02a0*/  FMUL.FTZ R10, R10, 0.5 ;  /* 0x3f0000000a0a7820 */ /* 0x000fc60000410000 */
[----:B------:R-:W-:-:S04]  /*02b0*/  FFMA R9, -R0, R0, R9 ;  /* 0x0000000000097223 */ /* 0x000fc80000000109 */
[----:B------:R-:W-:-:S07]  /*02c0*/  FFMA R0, R9, R10, R0 ;  /* 0x0000000a09007223 */ /* 0x000fce0000000000 */
.L_x_4:
[----:B------:R-:W-:Y:S05]  /*02d0*/  BSYNC.RECONVERGENT B0 ;  /* 0x0000000000007941 */ /* 0x000fea0003800200 */
.L_x_2:
[C---:B------:R-:W-:Y:S01]  /*02e0*/  FADD R10, R5.reuse, R16 ;  /* 0x00000010050a7221 */ /* 0x040fe20000000000 */
[----:B------:R-:W-:Y:S01]  /*02f0*/  BSSY.RECONVERGENT B0, `(.L_x_5) ;  /* 0x000000f000007945 */ /* 0x000fe20003800200 */
[----:B------:R-:W-:Y:S02]  /*0300*/  FFMA R8, R5, R0, R8 ;  /* 0x0000000005087223 */ /* 0x000fe40000000008 */
[----:B------:R-:W-:-:S04]  /*0310*/  FFMA R9, -R10, R10, 1 ;  /* 0x3f8000000a097423 */ /* 0x000fc8000000010a */
[----:B------:R0:W1:Y:S01]  /*0320*/  MUFU.RSQ R12, R9 ;  /* 0x00000009000c7308 */ /* 0x0000620000001400 */
[----:B------:R-:W-:-:S04]  /*0330*/  IADD3 R11, PT, PT, R9, -0xd000000, RZ ;  /* 0xf3000000090b7810 */ /* 0x000fc80007ffe0ff */
[----:B------:R-:W-:-:S13]  /*0340*/  ISETP.GT.U32.AND P1, PT, R11, 0x727fffff, PT ;  /* 0x727fffff0b00780c */ /* 0x000fda0003f24070 */
[----:B01----:R-:W-:Y:S05]  /*0350*/  @!P1 BRA `(.L_x_6) ;  /* 0x0000000000109947 */ /* 0x003fea0003800000 */
[----:B------:R-:W-:Y:S02]  /*0360*/  MOV R0, R9 ;  /* 0x0000000900007202 */ /* 0x000fe40000000f00 */
[----:B------:R-:W-:-:S07]  /*0370*/  MOV R15, 0x390 ;  /* 0x00000390000f7802 */ /* 0x000fce0000000f00 */
[----:B------:R-:W-:Y:S05]  /*0380*/  CALL.REL.NOINC `($__internal_0_$__cuda_sm20_sqrt_rn_f32_slowpath) ;  /* 0x0000000400787944 */ /* 0x000fea0003c00000 */
[----:B------:R-:W-:Y:S05]  /*0390*/  BRA `(.L_x_7) ;  /* 0x0000000000107947 */ /* 0x000fea0003800000 */
.L_x_6:
[----:B------:R-:W-:Y:S01]  /*03a0*/  FMUL.FTZ R0, R9, R12 ;  /* 0x0000000c09007220 */ /* 0x000fe20000410000 */
[----:B------:R-:W-:-:S03]  /*03b0*/  FMUL.FTZ R11, R12, 0.5 ;  /* 0x3f0000000c0b7820 */ /* 0x000fc60000410000 */
[----:B------:R-:W-:-:S04]  /*03c0*/  FFMA R9, -R0, R0, R9 ;  /* 0x0000000000097223 */ /* 0x000fc80000000109 */
[----:B------:R-:W-:-:S07]  /*03d0*/  FFMA R0, R9, R11, R0 ;  /* 0x0000000b09007223 */ /* 0x000fce0000000000 */
.L_x_7:
[----:B------:R-:W-:Y:S05]  /*03e0*/  BSYNC.RECONVERGENT B0 ;  /* 0x0000000000007941 */ /* 0x000fea0003800200 */
.L_x_5:
        /* <DEDUP_REMOVED lines=12> */
.L_x_9:
[----:B------:R-:W-:Y:S01]  /*04b0*/  FMUL.FTZ R0, R9, R12 ;  /* 0x0000000c09007220 */ /* 0x000fe20000410000 */
[----:B------:R-:W-:-:S03]  /*04c0*/  FMUL.FTZ R11, R12, 0.5 ;  /* 0x3f0000000c0b7820 */ /* 0x000fc60000410000 */
[----:B------:R-:W-:-:S04]  /*04d0*/  FFMA R9, -R0, R0, R9 ;  /* 0x0000000000097223 */ /* 0x000fc80000000109 */
[----:B------:R-:W-:-:S07]  /*04e0*/  FFMA R0, R9, R11, R0 ;  /* 0x0000000b09007223 */ /* 0x000fce0000000000 */
.L_x_10:
[----:B------:R-:W-:Y:S05]  /*04f0*/  BSYNC.RECONVERGENT B0 ;  /* 0x0000000000007941 */ /* 0x000fea0003800200 */
.L_x_8:
        /* <DEDUP_REMOVED lines=8> */
[----:B------:R-:W-:Y:S01]  /*0580*/  IMAD.MOV.U32 R0, RZ, RZ, R9 ;  /* 0x000000ffff007224 */ /* 0x000fe200078e0009 */
[----:B------:R-:W-:-:S07]  /*0590*/  MOV R15, 0x5b0 ;  /* 0x000005b0000f7802 */ /* 0x000fce0000000f00 */
[----:B------:R-:W-:Y:S05]  /*05a0*/  CALL.REL.NOINC `($__internal_0_$__cuda_sm20_sqrt_rn_f32_slowpath) ;  /* 0x0000000000f07944 */ /* 0x000fea0003c00000 */
[----:B------:R-:W-:Y:S01]  /*05b0*/  MOV R8, R0 ;  /* 0x0000000000087202 */ /* 0x000fe20000000f00 */
[----:B------:R-:W-:Y:S06]  /*05c0*/  BRA `(.L_x_13) ;  /* 0x0000000000107947 */ /* 0x000fec0003800000 */
.L_x_12:
[----:B------:R-:W-:Y:S01]  /*05d0*/  FMUL.FTZ R8, R9, R12 ;  /* 0x0000000c09087220 */ /* 0x000fe20000410000 */
[----:B------:R-:W-:-:S03]  /*05e0*/  FMUL.FTZ R0, R12, 0.5 ;  /* 0x3f0000000c007820 */ /* 0x000fc60000410000 */
[----:B------:R-:W-:-:S04]  /*05f0*/  FFMA R9, -R8, R8, R9 ;  /* 0x0000000808097223 */ /* 0x000fc80000000109 */
[----:B------:R-:W-:-:S07]  /*0600*/  FFMA R8, R9, R0, R8 ;  /* 0x0000000009087223 */ /* 0x000fce0000000008 */
.L_x_13:
[----:B------:R-:W-:Y:S05]  /*0610*/  BSYNC.RECONVERGENT B0 ;  /* 0x0000000000007941 */ /* 0x000fea0003800200 */
.L_x_11:
[----:B------:R-:W-:Y:S01]  /*0620*/  FFMA R8, R5, R8, R16 ;  /* 0x0000000805087223 */ /* 0x000fe20000000010 */
[----:B------:R-:W-:Y:S06]  /*0630*/  @P0 BRA `(.L_x_14) ;  /* 0xfffffff800e00947 */ /* 0x000fec000383ffff */
.L_x_1:
[----:B------:R-:W-:-:S13]  /*0640*/  ISETP.NE.AND P0, PT, R6, RZ, PT ;  /* 0x000000ff0600720c */ /* 0x000fda0003f05270 */
[----:B------:R-:W-:Y:S05]  /*0650*/  @!P0 BRA `(.L_x_0) ;  /* 0x0000000000548947 */ /* 0x000fea0003800000 */
[----:B------:R-:W-:-:S07]  /*0660*/  IADD3 R6, PT, PT, -R6, RZ, RZ ;  /* 0x000000ff06067210 */ /* 0x000fce0007ffe1ff */
.L_x_18:
        /* <DEDUP_REMOVED lines=13> */
.L_x_16:
[----:B------:R-:W-:Y:S01]  /*0740*/  FMUL.FTZ R0, R7, R12 ;  /* 0x0000000c07007220 */ /* 0x000fe20000410000 */
[----:B------:R-:W-:-:S03]  /*0750*/  FMUL.FTZ R9, R12, 0.5 ;  /* 0x3f0000000c097820 */ /* 0x000fc60000410000 */
[----:B------:R-:W-:-:S04]  /*0760*/  FFMA R7, -R0, R0, R7 ;  /* 0x0000000000077223 */ /* 0x000fc80000000107 */
[----:B------:R-:W-:-:S07]  /*0770*/  FFMA R0, R7, R9, R0 ;  /* 0x0000000907007223 */ /* 0x000fce0000000000 */
.L_x_17:
[----:B------:R-:W-:Y:S05]  /*0780*/  BSYNC.RECONVERGENT B0 ;  /* 0x0000000000007941 */ /* 0x000fea0003800200 */
.L_x_15:
[----:B------:R-:W-:Y:S01]  /*0790*/  FFMA R8, R5, R0, R8 ;  /* 0x0000000005087223 */ /* 0x000fe20000000008 */
[----:B------:R-:W-:Y:S06]  /*07a0*/  @P0 BRA `(.L_x_18) ;  /* 0xfffffffc00b00947 */ /* 0x000fec000383ffff */
.L_x_0:
[----:B------:R-:W0:Y:S01]  /*07b0*/  S2UR UR5, SR_CgaCtaId ;  /* 0x00000000000579c3 */ /* 0x000e220000008800 */
[----:B------:R-:W-:Y:S01]  /*07c0*/  UMOV UR4, 0x400 ;  /* 0x0000040000047882 */ /* 0x000fe20000000000 */
[----:B------:R-:W-:Y:S02]  /*07d0*/  ISETP.GE.U32.AND P1, PT, R4, 0x2, PT ;  /* 0x000000020400780c */ /* 0x000fe40003f26070 */
[----:B------:R-:W-:Y:S01]  /*07e0*/  ISETP.NE.AND P0, PT, R3, RZ, PT ;  /* 0x000000ff0300720c */ /* 0x000fe20003f05270 */
[----:B0-----:R-:W-:-:S06]  /*07f0*/  ULEA UR4, UR5, UR4, 0x18 ;  /* 0x0000000405047291 */ /* 0x001fcc000f8ec0ff */
[----:B------:R-:W-:-:S05]  /*0800*/  LEA R5, R3, UR4, 0x2 ;  /* 0x0000000403057c11 */ /* 0x000fca000f8e10ff */
[----:B------:R0:W-:Y:S01]  /*0810*/  STS [R5], R8 ;  /* 0x0000000805007388 */ /* 0x0001e20000000800 */
[----:B------:R-:W-:Y:S05]  /*0820*/  @!P1 BRA `(.L_x_19) ;  /* 0x00000000002c9947 */ /* 0x000fea0003800000 */
.L_x_20:
[----:B------:R-:W-:Y:S01]  /*0830*/  BAR.SYNC.DEFER_BLOCKING 0x0 ;  /* 0x0000000000007b1d */ /* 0x000fe20000010000 */
[----:B0-----:R-:W-:-:S04]  /*0840*/  SHF.R.U32.HI R8, RZ, 0x1, R4 ;  /* 0x00000001ff087819 */ /* 0x001fc80000011604 */
[----:B------:R-:W-:-:S13]  /*0850*/  ISETP.GE.U32.AND P1, PT, R3, R8, PT ;  /* 0x000000080300720c */ /* 0x000fda0003f26070 */
[----:B------:R-:W-:Y:S01]  /*0860*/  @!P1 LEA R0, R8, R5, 0x2 ;  /* 0x0000000508009211 */ /* 0x000fe200078e10ff */
[----:B------:R-:W-:Y:S05]  /*0870*/  @!P1 LDS R7, [R5] ;  /* 0x0000000005079984 */ /* 0x000fea0000000800 */
[----:B------:R-:W0:Y:S02]  /*0880*/  @!P1 LDS R0, [R0] ;  /* 0x0000000000009984 */ /* 0x000e240000000800 */
[----:B0-----:R-:W-:-:S05]  /*0890*/  @!P1 FADD R6, R0, R7 ;  /* 0x0000000700069221 */ /* 0x001fca0000000000 */
[----:B------:R1:W-:Y:S01]  /*08a0*/  @!P1 STS [R5], R6 ;  /* 0x0000000605009388 */ /* 0x0003e20000000800 */
[----:B------:R-:W-:Y:S01]  /*08b0*/  ISETP.GT.U32.AND P1, PT, R4, 0x3, PT ;  /* 0x000000030400780c */ /* 0x000fe20003f24070 */
[----:B------:R-:W-:-:S12]  /*08c0*/  IMAD.MOV.U32 R4, RZ, RZ, R8 ;  /* 0x000000ffff047224 */ /* 0x000fd800078e0008 */
[----:B-1----:R-:W-:Y:S05]  /*08d0*/  @P1 BRA `(.L_x_20) ;  /* 0xfffffffc00d41947 */ /* 0x002fea000383ffff */
.L_x_19:
[----:B------:R-:W-:Y:S05]  /*08e0*/  @P0 EXIT ;  /* 0x000000000000094d */ /* 0x000fea0003800000 */
[----:B------:R-:W1:Y:S01]  /*08f0*/  S2UR UR5, SR_CgaCtaId ;  /* 0x00000000000579c3 */ /* 0x000e620000008800 */
[----:B------:R-:W-:-:S07]  /*0900*/  UMOV UR4, 0x400 ;  /* 0x0000040000047882 */ /* 0x000fce0000000000 */
[----:B0-----:R-:W0:Y:S01]  /*0910*/  LDC.64 R4, c[0x0][0x390] ;  /* 0x0000e400ff047b82 */ /* 0x001e220000000a00 */
[----:B-1----:R-:W-:Y:S01]  /*0920*/  ULEA UR4, UR5, UR4, 0x18 ;  /* 0x0000000405047291 */ /* 0x002fe2000f8ec0ff */
[----:B0-----:R-:W-:-:S08]  /*0930*/  IMAD.WIDE.U32 R2, R2, 0x4, R4 ;  /* 0x0000000402027825 */ /* 0x001fd000078e0004 */
[----:B------:R-:W0:Y:S04]  /*0940*/  LDS R7, [UR4] ;  /* 0x00000004ff077984 */ /* 0x000e280008000800 */
[----:B0-----:R-:W-:Y:S01]  /*0950*/  STG.E desc[UR6][R2.64], R7 ;  /* 0x0000000702007986 */ /* 0x001fe2000c101906 */
[----:B------:R-:W-:Y:S05]  /*0960*/  EXIT ;  /* 0x000000000000794d */ /* 0x000fea0003800000 */
        .weak           $__internal_0_$__cuda_sm20_sqrt_rn_f32_slowpath
        .type           $__internal_0_$__cuda_sm20_sqrt_rn_f32_slowpath,@function
        .size           $__internal_0_$__cuda_sm20_sqrt_rn_f32_slowpath,(.L_x_23 - $__internal_0_$__cuda_sm20_sqrt_rn_f32_slowpath)
$__internal_0_$__cuda_sm20_sqrt_rn_f32_slowpath:
[----:B------:R-:W-:-:S13]  /*0970*/  LOP3.LUT P1, RZ, R0, 0x7fffffff, RZ, 0xc0, !PT ;  /* 0x7fffffff00ff7812 */ /* 0x000fda000782c0ff */
[----:B------:R-:W-:Y:S01]  /*0980*/  @!P1 MOV R9, R0 ;  /* 0x0000000000099202 */ /* 0x000fe20000000f00 */
[----:B------:R-:W-:Y:S06]  /*0990*/  @!P1 BRA `(.L_x_21) ;  /* 0x0000000000409947 */ /* 0x000fec0003800000 */
[----:B------:R-:W-:-:S13]  /*09a0*/  FSETP.GEU.FTZ.AND P1, PT, R0, RZ, PT ;  /* 0x000000ff0000720b */ /* 0x000fda0003f3e000 */
[----:B------:R-:W-:Y:S01]  /*09b0*/  @!P1 MOV R9, 0x7fffffff ;  /* 0x7fffffff00099802 */ /* 0x000fe20000000f00 */
[----:B------:R-:W-:Y:S06]  /*09c0*/  @!P1 BRA `(.L_x_21) ;  /* 0x0000000000349947 */ /* 0x000fec0003800000 */
[----:B------:R-:W-:-:S13]  /*09d0*/  FSETP.GTU.FTZ.AND P1, PT, |R0|, +INF , PT ;  /* 0x7f8000000000780b */ /* 0x000fda0003f3c200 */
[----:B------:R-:W-:Y:S01]  /*09e0*/  @P1 FADD.FTZ R9, R0, 1 ;  /* 0x3f80000000091421 */ /* 0x000fe20000010000 */
[----:B------:R-:W-:Y:S06]  /*09f0*/  @P1 BRA `(.L_x_21) ;  /* 0x0000000000281947 */ /* 0x000fec0003800000 */
[----:B------:R-:W-:-:S13]  /*0a00*/  FSETP.NEU.FTZ.AND P1, PT, |R0|, +INF , PT ;  /* 0x7f8000000000780b */ /* 0x000fda0003f3d200 */
[----:B------:R-:W-:-:S04]  /*0a10*/  @P1 FFMA R11, R0, 1.84467440737095516160e+19, RZ ;  /* 0x5f800000000b1823 */ /* 0x000fc800000000ff */
[----:B------:R-:W0:Y:S02]  /*0a20*/  @P1 MUFU.RSQ R12, R11 ;  /* 0x0000000b000c1308 */ /* 0x000e240000001400 */
[----:B0-----:R-:W-:Y:S01]  /*0a30*/  @P1 FMUL.FTZ R14, R11, R12 ;  /* 0x0000000c0b0e1220 */ /* 0x001fe20000410000 */
[----:B------:R-:W-:-:S03]  /*0a40*/  @P1 FMUL.FTZ R12, R12, 0.5 ;  /* 0x3f0000000c0c1820 */ /* 0x000fc60000410000 */
[----:B------:R-:W-:-:S04]  /*0a50*/  @P1 FADD.FTZ R9, -R14, -RZ ;  /* 0x800000ff0e091221 */ /* 0x000fc80000010100 */
[----:B------:R-:W-:Y:S01]  /*0a60*/  @P1 FFMA R13, R14, R9, R11 ;  /* 0x000000090e0d1223 */ /* 0x000fe2000000000b */
[----:B------:R-:W-:-:S03]  /*0a70*/  @!P1 MOV R9, R0 ;  /* 0x0000000000099202 */ /* 0x000fc60000000f00 */
[----:B------:R-:W-:-:S04]  /*0a80*/  @P1 FFMA R12, R13, R12, R14 ;  /* 0x0000000c0d0c1223 */ /* 0x000fc8000000000e */
[----:B------:R-:W-:-:S07]  /*0a90*/  @P1 FMUL.FTZ R9, R12, 2.3283064365386962891e-10 ;  /* 0x2f8000000c091820 */ /* 0x000fce0000410000 */
.L_x_21:
[----:B------:R-:W-:Y:S01]  /*0aa0*/  HFMA2 R13, -RZ, RZ, 0, 0 ;  /* 0x00000000ff0d7431 */ /* 0x000fe200000001ff */
[----:B------:R-:W-:Y:S02]  /*0ab0*/  MOV R12, R15 ;  /* 0x0000000f000c7202 */ /* 0x000fe40000000f00 */
[----:B------:R-:W-:Y:S02]  /*0ac0*/  MOV R0, R9 ;  /* 0x0000000900007202 */ /* 0x000fe40000000f00 */
[----:B------:R-:W-:Y:S05]  /*0ad0*/  RET.REL.NODEC R12 `(_Z8calcAreaPiPfS0_) ;  /* 0xfffffff40c487950 */ /* 0x000fea0003c3ffff */
.L_x_22:
[----:B------:R-:W-:-:S00]  /*0ae0*/  BRA `(.L_x_22) ;  /* 0xfffffffc00fc7947 */ /* 0x000fc0000383ffff */
[----:B------:R-:W-:-:S00]  /*0af0*/  NOP ;  /* 0x0000000000007918 */ /* 0x000fc00000000000 */
        /* <DEDUP_REMOVED lines=8> */
.L_x_23:


//--------------------- .nv.shared._Z8calcAreaPiPfS0_ --------------------------
	.section	.nv.shared._Z8calcAreaPiPfS0_,"aw",@nobits
	.sectionflags	@""
	.align	4
.nv.shared._Z8calcAreaPiPfS0_:
	.zero		2048


//--------------------- .nv.shared.reserved.0     --------------------------
	.section	.nv.shared.reserved.0,"aw",@nobits
	.weak		__nv_reservedSMEM_offset_0_alias
	.size		__nv_reservedSMEM_offset_0_alias, 0, 64
	.other		__nv_reservedSMEM_offset_0_alias,@"STO_CUDA_RESERVED_SHARED STV_DEFAULT"
__nv_reservedSMEM_offset_0_alias:
	.zero		0
	.zero		64


//--------------------- .nv.constant0._Z8calcAreaPiPfS0_ --------------------------
	.section	.nv.constant0._Z8calcAreaPiPfS0_,"a",@progbits
	.sectionflags	@""
	.align	4
.nv.constant0._Z8calcAreaPiPfS0_:
	.zero		920


//--------------------- SYMBOLS --------------------------

	.type		.nv.reservedSmem.offset0,@object
	.size		.nv.reservedSmem.offset0,0x4
	.type		.nv.reservedSmem.cap,@object
	.size		.nv.reservedSmem.cap,0x4
